//
// Generated by NVIDIA NVVM Compiler
//
// Compiler Build ID: CL-36424714
// Cuda compilation tools, release 13.0, V13.0.88
// Based on NVVM 20.0.0
//

.version 9.0
.target sm_100
.address_size 64

	// .globl	_Z13cudaHistogramP8PPMPixeliPi

.visible .entry _Z13cudaHistogramP8PPMPixeliPi(
	.param .u64 .ptr .align 1 _Z13cudaHistogramP8PPMPixeliPi_param_0,
	.param .u32 _Z13cudaHistogramP8PPMPixeliPi_param_1,
	.param .u64 .ptr .align 1 _Z13cudaHistogramP8PPMPixeliPi_param_2
)
{
	.reg .pred 	%p<7>;
	.reg .b16 	%rs<16>;
	.reg .b32 	%r<86>;
	.reg .b32 	%f<31>;
	.reg .b64 	%rd<24>;

	ld.param.u64 	%rd4, [_Z13cudaHistogramP8PPMPixeliPi_param_0];
	ld.param.u32 	%r12, [_Z13cudaHistogramP8PPMPixeliPi_param_1];
	ld.param.u64 	%rd5, [_Z13cudaHistogramP8PPMPixeliPi_param_2];
	cvta.to.global.u64 	%rd1, %rd5;
	cvta.to.global.u64 	%rd2, %rd4;
	mov.u32 	%r13, %tid.x;
	mov.u32 	%r14, %ctaid.x;
	mov.u32 	%r15, %ntid.x;
	mad.lo.s32 	%r84, %r14, %r15, %r13;
	mov.u32 	%r16, %nctaid.x;
	mul.lo.s32 	%r2, %r15, %r16;
	setp.ge.s32 	%p1, %r84, %r12;
	@%p1 bra 	$L__BB0_7;
	add.s32 	%r17, %r84, %r2;
	max.s32 	%r18, %r12, %r17;
	setp.lt.s32 	%p2, %r17, %r12;
	selp.u32 	%r19, 1, 0, %p2;
	add.s32 	%r20, %r17, %r19;
	sub.s32 	%r21, %r18, %r20;
	div.u32 	%r22, %r21, %r2;
	add.s32 	%r3, %r22, %r19;
	and.b32  	%r23, %r3, 3;
	setp.eq.s32 	%p3, %r23, 3;
	@%p3 bra 	$L__BB0_4;
	add.s64 	%rd3, %rd2, 1;
	add.s32 	%r24, %r3, 1;
	and.b32  	%r25, %r24, 3;
	neg.s32 	%r82, %r25;
$L__BB0_3:
	.pragma "nounroll";
	mul.wide.s32 	%rd6, %r84, 3;
	add.s64 	%rd7, %rd3, %rd6;
	ld.global.u8 	%rs1, [%rd7+-1];
	mul.wide.u16 	%r26, %rs1, 4;
	cvt.rn.f32.u32 	%f1, %r26;
	mul.f32 	%f2, %f1, 0f3B800000;
	cvt.rzi.s32.f32 	%r27, %f2;
	ld.global.u8 	%rs2, [%rd7];
	mul.wide.u16 	%r28, %rs2, 4;
	cvt.rn.f32.u32 	%f3, %r28;
	mul.f32 	%f4, %f3, 0f3B800000;
	cvt.rzi.s32.f32 	%r29, %f4;
	ld.global.u8 	%rs3, [%rd7+1];
	mul.wide.u16 	%r30, %rs3, 4;
	cvt.rn.f32.u32 	%f5, %r30;
	mul.f32 	%f6, %f5, 0f3B800000;
	cvt.rzi.s32.f32 	%r31, %f6;
	shl.b32 	%r32, %r27, 4;
	shl.b32 	%r33, %r29, 2;
	add.s32 	%r34, %r33, %r32;
	add.s32 	%r35, %r34, %r31;
	mul.wide.s32 	%rd8, %r35, 4;
	add.s64 	%rd9, %rd1, %rd8;
	atom.global.add.u32 	%r36, [%rd9], 1;
	add.s32 	%r84, %r84, %r2;
	add.s32 	%r82, %r82, 1;
	setp.ne.s32 	%p4, %r82, 0;
	@%p4 bra 	$L__BB0_3;
$L__BB0_4:
	setp.lt.u32 	%p5, %r3, 3;
	@%p5 bra 	$L__BB0_7;
	mul.wide.s32 	%rd14, %r2, 3;
	shl.b32 	%r81, %r2, 2;
$L__BB0_6:
	mul.wide.s32 	%rd10, %r84, 3;
	add.s64 	%rd11, %rd2, %rd10;
	ld.global.u8 	%rs4, [%rd11];
	mul.wide.u16 	%r37, %rs4, 4;
	cvt.rn.f32.u32 	%f7, %r37;
	mul.f32 	%f8, %f7, 0f3B800000;
	cvt.rzi.s32.f32 	%r38, %f8;
	ld.global.u8 	%rs5, [%rd11+1];
	mul.wide.u16 	%r39, %rs5, 4;
	cvt.rn.f32.u32 	%f9, %r39;
	mul.f32 	%f10, %f9, 0f3B800000;
	cvt.rzi.s32.f32 	%r40, %f10;
	ld.global.u8 	%rs6, [%rd11+2];
	mul.wide.u16 	%r41, %rs6, 4;
	cvt.rn.f32.u32 	%f11, %r41;
	mul.f32 	%f12, %f11, 0f3B800000;
	cvt.rzi.s32.f32 	%r42, %f12;
	shl.b32 	%r43, %r38, 4;
	shl.b32 	%r44, %r40, 2;
	add.s32 	%r45, %r44, %r43;
	add.s32 	%r46, %r45, %r42;
	mul.wide.s32 	%rd12, %r46, 4;
	add.s64 	%rd13, %rd1, %rd12;
	atom.global.add.u32 	%r47, [%rd13], 1;
	add.s64 	%rd15, %rd11, %rd14;
	ld.global.u8 	%rs7, [%rd15];
	mul.wide.u16 	%r48, %rs7, 4;
	cvt.rn.f32.u32 	%f13, %r48;
	mul.f32 	%f14, %f13, 0f3B800000;
	cvt.rzi.s32.f32 	%r49, %f14;
	ld.global.u8 	%rs8, [%rd15+1];
	mul.wide.u16 	%r50, %rs8, 4;
	cvt.rn.f32.u32 	%f15, %r50;
	mul.f32 	%f16, %f15, 0f3B800000;
	cvt.rzi.s32.f32 	%r51, %f16;
	ld.global.u8 	%rs9, [%rd15+2];
	mul.wide.u16 	%r52, %rs9, 4;
	cvt.rn.f32.u32 	%f17, %r52;
	mul.f32 	%f18, %f17, 0f3B800000;
	cvt.rzi.s32.f32 	%r53, %f18;
	shl.b32 	%r54, %r49, 4;
	shl.b32 	%r55, %r51, 2;
	add.s32 	%r56, %r55, %r54;
	add.s32 	%r57, %r56, %r53;
	mul.wide.s32 	%rd16, %r57, 4;
	add.s64 	%rd17, %rd1, %rd16;
	atom.global.add.u32 	%r58, [%rd17], 1;
	add.s64 	%rd18, %rd15, %rd14;
	ld.global.u8 	%rs10, [%rd18];
	mul.wide.u16 	%r59, %rs10, 4;
	cvt.rn.f32.u32 	%f19, %r59;
	mul.f32 	%f20, %f19, 0f3B800000;
	cvt.rzi.s32.f32 	%r60, %f20;
	ld.global.u8 	%rs11, [%rd18+1];
	mul.wide.u16 	%r61, %rs11, 4;
	cvt.rn.f32.u32 	%f21, %r61;
	mul.f32 	%f22, %f21, 0f3B800000;
	cvt.rzi.s32.f32 	%r62, %f22;
	ld.global.u8 	%rs12, [%rd18+2];
	mul.wide.u16 	%r63, %rs12, 4;
	cvt.rn.f32.u32 	%f23, %r63;
	mul.f32 	%f24, %f23, 0f3B800000;
	cvt.rzi.s32.f32 	%r64, %f24;
	shl.b32 	%r65, %r60, 4;
	shl.b32 	%r66, %r62, 2;
	add.s32 	%r67, %r66, %r65;
	add.s32 	%r68, %r67, %r64;
	mul.wide.s32 	%rd19, %r68, 4;
	add.s64 	%rd20, %rd1, %rd19;
	atom.global.add.u32 	%r69, [%rd20], 1;
	add.s64 	%rd21, %rd18, %rd14;
	ld.global.u8 	%rs13, [%rd21];
	mul.wide.u16 	%r70, %rs13, 4;
	cvt.rn.f32.u32 	%f25, %r70;
	mul.f32 	%f26, %f25, 0f3B800000;
	cvt.rzi.s32.f32 	%r71, %f26;
	ld.global.u8 	%rs14, [%rd21+1];
	mul.wide.u16 	%r72, %rs14, 4;
	cvt.rn.f32.u32 	%f27, %r72;
	mul.f32 	%f28, %f27, 0f3B800000;
	cvt.rzi.s32.f32 	%r73, %f28;
	ld.global.u8 	%rs15, [%rd21+2];
	mul.wide.u16 	%r74, %rs15, 4;
	cvt.rn.f32.u32 	%f29, %r74;
	mul.f32 	%f30, %f29, 0f3B800000;
	cvt.rzi.s32.f32 	%r75, %f30;
	shl.b32 	%r76, %r71, 4;
	shl.b32 	%r77, %r73, 2;
	add.s32 	%r78, %r77, %r76;
	add.s32 	%r79, %r78, %r75;
	mul.wide.s32 	%rd22, %r79, 4;
	add.s64 	%rd23, %rd1, %rd22;
	atom.global.add.u32 	%r80, [%rd23], 1;
	add.s32 	%r84, %r81, %r84;
	setp.lt.s32 	%p6, %r84, %r12;
	@%p6 bra 	$L__BB0_6;
$L__BB0_7:
	ret;

}


// ===== COMPILED SASS (sm_100) =====

	.target	sm_100

	.elftype	@"ET_EXEC"


//--------------------- .note.nv.tkinfo           --------------------------
	.section	.note.nv.tkinfo,"",@"SHT_NOTE"
	.sectionflags	@"SHF_NOTE_NV_TKINFO"
	.tkinfo
        /*0018*/ 	.word	0x00000002
        /*0030*/ 	.string	""
        /*0030*/ 	.string	"ptxas"
        /*0030*/ 	.string	"Cuda compilation tools, release 13.0, V13.0.88"
        /*0030*/ 	.string	"Build cuda_13.0.r13.0/compiler.36424714_0"
        /*0030*/ 	.string	"-arch sm_100 -m 64 "



//--------------------- .note.nv.cuinfo           --------------------------
	.section	.note.nv.cuinfo,"",@"SHT_NOTE"
	.sectionflags	@"SHF_NOTE_NV_CUINFO"
        /*0018*/ 	.short	0x0002
        /*001a*/ 	.short	0x0064
        /*001c*/ 	.short	0x0082
	.zero		2


//--------------------- .nv.info                  --------------------------
	.section	.nv.info,"",@"SHT_CUDA_INFO"
	.align	4


	//----- nvinfo : EIATTR_REGCOUNT
	.align		4
        /*0000*/ 	.byte	0x04, 0x2f
        /*0002*/ 	.short	(.L_1 - .L_0)
	.align		4
.L_0:
        /*0004*/ 	.word	index@(_Z13cudaHistogramP8PPMPixeliPi)
        /*0008*/ 	.word	0x00000014


	//----- nvinfo : EIATTR_FRAME_SIZE
	.align		4
.L_1:
        /*000c*/ 	.byte	0x04, 0x11
        /*000e*/ 	.short	(.L_3 - .L_2)
	.align		4
.L_2:
        /*0010*/ 	.word	index@(_Z13cudaHistogramP8PPMPixeliPi)
        /*0014*/ 	.word	0x00000000


	//----- nvinfo : EIATTR_MIN_STACK_SIZE
	.align		4
.L_3:
        /*0018*/ 	.byte	0x04, 0x12
        /*001a*/ 	.short	(.L_5 - .L_4)
	.align		4
.L_4:
        /*001c*/ 	.word	index@(_Z13cudaHistogramP8PPMPixeliPi)
        /*0020*/ 	.word	0x00000000
.L_5:


//--------------------- .nv.compat                --------------------------
	.section	.nv.compat,"",@"SHT_CUDA_COMPAT_INFO"
	.align	4
        /*0000*/ 	.byte	0x02, 0x09, 0x00, 0x00, 0x02, 0x02, 0x01, 0x00, 0x02, 0x05, 0x05, 0x00, 0x03, 0x07, 0x01, 0x01
        /*0010*/ 	.byte	0x02, 0x03, 0x00, 0x00, 0x02, 0x06, 0x01, 0x00, 0x04, 0x0b, 0x08, 0x00, 0x09, 0x00, 0x00, 0x00
        /*0020*/ 	.byte	0x00, 0x00, 0x00, 0x00


//--------------------- .nv.info._Z13cudaHistogramP8PPMPixeliPi --------------------------
	.section	.nv.info._Z13cudaHistogramP8PPMPixeliPi,"",@"SHT_CUDA_INFO"
	.sectionflags	@""
	.align	4


	//----- nvinfo : EIATTR_CUDA_API_VERSION
	.align		4
        /*0000*/ 	.byte	0x04, 0x37
        /*0002*/ 	.short	(.L_7 - .L_6)
.L_6:
        /*0004*/ 	.word	0x00000082


	//----- nvinfo : EIATTR_KPARAM_INFO
	.align		4
.L_7:
        /*0008*/ 	.byte	0x04, 0x17
        /*000a*/ 	.short	(.L_9 - .L_8)
.L_8:
        /*000c*/ 	.word	0x00000000
        /*0010*/ 	.short	0x0002
        /*0012*/ 	.short	0x0010
        /*0014*/ 	.byte	0x00, 0xf5, 0x21, 0x00


	//----- nvinfo : EIATTR_KPARAM_INFO
	.align		4
.L_9:
        /*0018*/ 	.byte	0x04, 0x17
        /*001a*/ 	.short	(.L_11 - .L_10)
.L_10:
        /*001c*/ 	.word	0x00000000
        /*0020*/ 	.short	0x0001
        /*0022*/ 	.short	0x0008
        /*0024*/ 	.byte	0x00, 0xf0, 0x11, 0x00


	//----- nvinfo : EIATTR_KPARAM_INFO
	.align		4
.L_11:
        /*0028*/ 	.byte	0x04, 0x17
        /*002a*/ 	.short	(.L_13 - .L_12)
.L_12:
        /*002c*/ 	.word	0x00000000
        /*0030*/ 	.short	0x0000
        /*0032*/ 	.short	0x0000
        /*0034*/ 	.byte	0x00, 0xf5, 0x21, 0x00


	//----- nvinfo : EIATTR_SPARSE_MMA_MASK
	.align		4
.L_13:
        /*0038*/ 	.byte	0x03, 0x50
        /*003a*/ 	.short	0x0000


	//----- nvinfo : EIATTR_MAXREG_COUNT
	.align		4
        /*003c*/ 	.byte	0x03, 0x1b
        /*003e*/ 	.short	0x00ff


	//----- nvinfo : EIATTR_MERCURY_ISA_VERSION
	.align		4
        /*0040*/ 	.byte	0x03, 0x5f
        /*0042*/ 	.short	0x0101


	//----- nvinfo : EIATTR_VRC_CTA_INIT_COUNT
	.align		4
        /*0044*/ 	.byte	0x02, 0x4a
	.zero		1
	.zero		1


	//----- nvinfo : EIATTR_EXIT_INSTR_OFFSETS
	.align		4
        /*0048*/ 	.byte	0x04, 0x1c
        /*004a*/ 	.short	(.L_15 - .L_14)


	//   ....[0]....
.L_14:
        /*004c*/ 	.word	0x00000090


	//   ....[1]....
        /*0050*/ 	.word	0x000004b0


	//   ....[2]....
        /*0054*/ 	.word	0x00000a00


	//----- nvinfo : EIATTR_CRS_STACK_SIZE
	.align		4
.L_15:
        /*0058*/ 	.byte	0x04, 0x1e
        /*005a*/ 	.short	(.L_17 - .L_16)
.L_16:
        /*005c*/ 	.word	0x00000000


	//----- nvinfo : EIATTR_CBANK_PARAM_SIZE
	.align		4
.L_17:
        /*0060*/ 	.byte	0x03, 0x19
        /*0062*/ 	.short	0x0018


	//----- nvinfo : EIATTR_PARAM_CBANK
	.align		4
        /*0064*/ 	.byte	0x04, 0x0a
        /*0066*/ 	.short	(.L_19 - .L_18)
	.align		4
.L_18:
        /*0068*/ 	.word	index@(.nv.constant0._Z13cudaHistogramP8PPMPixeliPi)
        /*006c*/ 	.short	0x0380
        /*006e*/ 	.short	0x0018


	//----- nvinfo : EIATTR_SW_WAR
	.align		4
.L_19:
        /*0070*/ 	.byte	0x04, 0x36
        /*0072*/ 	.short	(.L_21 - .L_20)
.L_20:
        /*0074*/ 	.word	0x00000008
.L_21:


//--------------------- .nv.callgraph             --------------------------
	.section	.nv.callgraph,"",@"SHT_CUDA_CALLGRAPH"
	.align	4
	.sectionentsize	8
	.align		4
        /*0000*/ 	.word	0x00000000
	.align		4
        /*0004*/ 	.word	0xffffffff
	.align		4
        /*0008*/ 	.word	0x00000000
	.align		4
        /*000c*/ 	.word	0xfffffffe
	.align		4
        /*0010*/ 	.word	0x00000000
	.align		4
        /*0014*/ 	.word	0xfffffffd
	.align		4
        /*0018*/ 	.word	0x00000000
	.align		4
        /*001c*/ 	.word	0xfffffffc


//--------------------- .text._Z13cudaHistogramP8PPMPixeliPi --------------------------
	.section	.text._Z13cudaHistogramP8PPMPixeliPi,"ax",@progbits
	.align	128
        .global         _Z13cudaHistogramP8PPMPixeliPi
        .type           _Z13cudaHistogramP8PPMPixeliPi,@function
        .size           _Z13cudaHistogramP8PPMPixeliPi,(.L_x_5 - _Z13cudaHistogramP8PPMPixeliPi)
        .other          _Z13cudaHistogramP8PPMPixeliPi,@"STO_CUDA_ENTRY STV_DEFAULT"
_Z13cudaHistogramP8PPMPixeliPi:
.text._Z13cudaHistogramP8PPMPixeliPi:
[----:B------:R-:W-:Y:S01]  /*0000*/  LDC R1, c[0x0][0x37c] ;  /* 0x0000df00ff017b82 */ /* 0x000fe20000000800 */
[----:B------:R-:W0:Y:S07]  /*0010*/  S2R R7, SR_TID.X ;  /* 0x0000000000077919 */ /* 0x000e2e0000002100 */
[----:B------:R-:W0:Y:S01]  /*0020*/  S2UR UR4, SR_CTAID.X ;  /* 0x00000000000479c3 */ /* 0x000e220000002500 */
[----:B------:R-:W1:Y:S07]  /*0030*/  LDCU UR6, c[0x0][0x388] ;  /* 0x00007100ff0677ac */ /* 0x000e6e0008000800 */
[----:B------:R-:W0:Y:S01]  /*0040*/  LDC R0, c[0x0][0x360] ;  /* 0x0000d800ff007b82 */ /* 0x000e220000000800 */
[----:B------:R-:W2:Y:S01]  /*0050*/  LDCU UR5, c[0x0][0x370] ;  /* 0x00006e00ff0577ac */ /* 0x000ea20008000800 */
[----:B0-----:R-:W-:-:S02]  /*0060*/  IMAD R7, R0, UR4, R7 ;  /* 0x0000000400077c24 */ /* 0x001fc4000f8e0207 */
[----:B--2---:R-:W-:-:S03]  /*0070*/  IMAD R0, R0, UR5, RZ ;  /* 0x0000000500007c24 */ /* 0x004fc6000f8e02ff */
[----:B-1----:R-:W-:-:S13]  /*0080*/  ISETP.GE.AND P0, PT, R7, UR6, PT ;  /* 0x0000000607007c0c */ /* 0x002fda000bf06270 */
[----:B------:R-:W-:Y:S05]  /*0090*/  @P0 EXIT ;  /* 0x000000000000094d */ /* 0x000fea0003800000 */
[----:B------:R-:W0:Y:S01]  /*00a0*/  I2F.U32.RP R8, R0 ;  /* 0x0000000000087306 */ /* 0x000e220000209000 */
[C---:B------:R-:W-:Y:S01]  /*00b0*/  IADD3 R4, PT, PT, R0.reuse, R7, RZ ;  /* 0x0000000700047210 */ /* 0x040fe20007ffe0ff */
[----:B------:R-:W-:Y:S01]  /*00c0*/  IMAD.MOV R9, RZ, RZ, -R0 ;  /* 0x000000ffff097224 */ /* 0x000fe200078e0a00 */
[----:B------:R-:W-:Y:S01]  /*00d0*/  ISETP.NE.U32.AND P2, PT, R0, RZ, PT ;  /* 0x000000ff0000720c */ /* 0x000fe20003f45070 */
[----:B------:R-:W1:Y:S01]  /*00e0*/  LDCU.64 UR4, c[0x0][0x358] ;  /* 0x00006b00ff0477ac */ /* 0x000e620008000a00 */
[C---:B------:R-:W-:Y:S01]  /*00f0*/  ISETP.GE.AND P0, PT, R4.reuse, UR6, PT ;  /* 0x0000000604007c0c */ /* 0x040fe2000bf06270 */
[----:B------:R-:W-:Y:S01]  /*0100*/  BSSY.RECONVERGENT B0, `(.L_x_0) ;  /* 0x000003a000007945 */ /* 0x000fe20003800200 */
[----:B------:R-:W-:Y:S02]  /*0110*/  VIMNMX R5, PT, PT, R4, UR6, !PT ;  /* 0x0000000604057c48 */ /* 0x000fe4000ffe0100 */
[----:B------:R-:W-:-:S04]  /*0120*/  SEL R6, RZ, 0x1, P0 ;  /* 0x00000001ff067807 */ /* 0x000fc80000000000 */
[----:B------:R-:W-:Y:S01]  /*0130*/  IADD3 R5, PT, PT, R5, -R4, -R6 ;  /* 0x8000000405057210 */ /* 0x000fe20007ffe806 */
[----:B0-----:R-:W0:Y:S02]  /*0140*/  MUFU.RCP R8, R8 ;  /* 0x0000000800087308 */ /* 0x001e240000001000 */
[----:B0-----:R-:W-:-:S06]  /*0150*/  VIADD R2, R8, 0xffffffe ;  /* 0x0ffffffe08027836 */ /* 0x001fcc0000000000 */
[----:B------:R0:W2:Y:S02]  /*0160*/  F2I.FTZ.U32.TRUNC.NTZ R3, R2 ;  /* 0x0000000200037305 */ /* 0x0000a4000021f000 */
[----:B0-----:R-:W-:Y:S02]  /*0170*/  IMAD.MOV.U32 R2, RZ, RZ, RZ ;  /* 0x000000ffff027224 */ /* 0x001fe400078e00ff */
[----:B--2---:R-:W-:-:S04]  /*0180*/  IMAD R9, R9, R3, RZ ;  /* 0x0000000309097224 */ /* 0x004fc800078e02ff */
[----:B------:R-:W-:-:S06]  /*0190*/  IMAD.HI.U32 R8, R3, R9, R2 ;  /* 0x0000000903087227 */ /* 0x000fcc00078e0002 */
[----:B------:R-:W-:-:S05]  /*01a0*/  IMAD.HI.U32 R9, R8, R5, RZ ;  /* 0x0000000508097227 */ /* 0x000fca00078e00ff */
[----:B------:R-:W-:-:S05]  /*01b0*/  IADD3 R2, PT, PT, -R9, RZ, RZ ;  /* 0x000000ff09027210 */ /* 0x000fca0007ffe1ff */
[----:B------:R-:W-:Y:S02]  /*01c0*/  IMAD R5, R0, R2, R5 ;  /* 0x0000000200057224 */ /* 0x000fe400078e0205 */
[----:B------:R-:W0:Y:S03]  /*01d0*/  LDC.64 R2, c[0x0][0x380] ;  /* 0x0000e000ff027b82 */ /* 0x000e260000000a00 */
[----:B------:R-:W-:-:S13]  /*01e0*/  ISETP.GE.U32.AND P0, PT, R5, R0, PT ;  /* 0x000000000500720c */ /* 0x000fda0003f06070 */
[----:B------:R-:W-:Y:S01]  /*01f0*/  @P0 IMAD.IADD R5, R5, 0x1, -R0 ;  /* 0x0000000105050824 */ /* 0x000fe200078e0a00 */
[----:B------:R-:W-:-:S04]  /*0200*/  @P0 IADD3 R9, PT, PT, R9, 0x1, RZ ;  /* 0x0000000109090810 */ /* 0x000fc80007ffe0ff */
[-C--:B------:R-:W-:Y:S02]  /*0210*/  ISETP.GE.U32.AND P1, PT, R5, R0.reuse, PT ;  /* 0x000000000500720c */ /* 0x080fe40003f26070 */
[----:B------:R-:W2:Y:S11]  /*0220*/  LDC.64 R4, c[0x0][0x390] ;  /* 0x0000e400ff047b82 */ /* 0x000eb60000000a00 */
[----:B------:R-:W-:Y:S01]  /*0230*/  @P1 VIADD R9, R9, 0x1 ;  /* 0x0000000109091836 */ /* 0x000fe20000000000 */
[----:B------:R-:W-:-:S04]  /*0240*/  @!P2 LOP3.LUT R9, RZ, R0, RZ, 0x33, !PT ;  /* 0x00000000ff09a212 */ /* 0x000fc800078e33ff */
[----:B------:R-:W-:-:S04]  /*0250*/  IADD3 R6, PT, PT, R6, R9, RZ ;  /* 0x0000000906067210 */ /* 0x000fc80007ffe0ff */
[C---:B------:R-:W-:Y:S02]  /*0260*/  LOP3.LUT R8, R6.reuse, 0x3, RZ, 0xc0, !PT ;  /* 0x0000000306087812 */ /* 0x040fe400078ec0ff */
[----:B------:R-:W-:Y:S02]  /*0270*/  ISETP.GE.U32.AND P0, PT, R6, 0x3, PT ;  /* 0x000000030600780c */ /* 0x000fe40003f06070 */
[----:B------:R-:W-:-:S13]  /*0280*/  ISETP.NE.AND P1, PT, R8, 0x3, PT ;  /* 0x000000030800780c */ /* 0x000fda0003f25270 */
[----:B01----:R-:W-:Y:S05]  /*0290*/  @!P1 BRA `(.L_x_1) ;  /* 0x0000000000809947 */ /* 0x003fea0003800000 */
[----:B------:R-:W0:Y:S01]  /*02a0*/  LDC.64 R10, c[0x0][0x380] ;  /* 0x0000e000ff0a7b82 */ /* 0x000e220000000a00 */
[----:B------:R-:W-:-:S05]  /*02b0*/  VIADD R6, R6, 0x1 ;  /* 0x0000000106067836 */ /* 0x000fca0000000000 */
[----:B------:R-:W-:Y:S02]  /*02c0*/  LOP3.LUT R6, R6, 0x3, RZ, 0xc0, !PT ;  /* 0x0000000306067812 */ /* 0x000fe400078ec0ff */
[----:B------:R-:W1:Y:S03]  /*02d0*/  LDC.64 R8, c[0x0][0x390] ;  /* 0x0000e400ff087b82 */ /* 0x000e660000000a00 */
[----:B------:R-:W-:Y:S01]  /*02e0*/  IMAD.MOV R6, RZ, RZ, -R6 ;  /* 0x000000ffff067224 */ /* 0x000fe200078e0a06 */
[----:B0-----:R-:W-:-:S04]  /*02f0*/  IADD3 R10, P1, PT, R10, 0x1, RZ ;  /* 0x000000010a0a7810 */ /* 0x001fc80007f3e0ff */
[----:B------:R-:W-:-:S09]  /*0300*/  IADD3.X R11, PT, PT, RZ, R11, RZ, P1, !PT ;  /* 0x0000000bff0b7210 */ /* 0x000fd20000ffe4ff */
.L_x_2:
[----:B0-----:R-:W-:-:S05]  /*0310*/  IMAD.WIDE R12, R7, 0x3, R10 ;  /* 0x00000003070c7825 */ /* 0x001fca00078e020a */
[----:B------:R-:W3:Y:S04]  /*0320*/  LDG.E.U8 R15, desc[UR4][R12.64] ;  /* 0x000000040c0f7981 */ /* 0x000ee8000c1e1100 */
[----:B------:R-:W4:Y:S04]  /*0330*/  LDG.E.U8 R14, desc[UR4][R12.64+-0x1] ;  /* 0xffffff040c0e7981 */ /* 0x000f28000c1e1100 */
[----:B------:R-:W5:Y:S01]  /*0340*/  LDG.E.U8 R16, desc[UR4][R12.64+0x1] ;  /* 0x000001040c107981 */ /* 0x000f62000c1e1100 */
[----:B------:R-:W-:-:S04]  /*0350*/  IADD3 R6, PT, PT, R6, 0x1, RZ ;  /* 0x0000000106067810 */ /* 0x000fc80007ffe0ff */
[----:B------:R-:W-:Y:S01]  /*0360*/  ISETP.NE.AND P1, PT, R6, RZ, PT ;  /* 0x000000ff0600720c */ /* 0x000fe20003f25270 */
[----:B------:R-:W-:Y:S02]  /*0370*/  IMAD.MOV.U32 R17, RZ, RZ, 0x1 ;  /* 0x00000001ff117424 */ /* 0x000fe400078e00ff */
[----:B------:R-:W-:Y:S02]  /*0380*/  IMAD.IADD R7, R0, 0x1, R7 ;  /* 0x0000000100077824 */ /* 0x000fe400078e0207 */
[----:B---3--:R-:W-:Y:S01]  /*0390*/  IMAD.SHL.U32 R15, R15, 0x4, RZ ;  /* 0x000000040f0f7824 */ /* 0x008fe200078e00ff */
[----:B----4-:R-:W-:-:S04]  /*03a0*/  SHF.L.U32 R14, R14, 0x2, RZ ;  /* 0x000000020e0e7819 */ /* 0x010fc800000006ff */
[----:B------:R-:W-:Y:S02]  /*03b0*/  I2FP.F32.U32 R15, R15 ;  /* 0x0000000f000f7245 */ /* 0x000fe40000201000 */
[----:B------:R-:W-:Y:S02]  /*03c0*/  I2FP.F32.U32 R14, R14 ;  /* 0x0000000e000e7245 */ /* 0x000fe40000201000 */
[----:B-----5:R-:W-:Y:S01]  /*03d0*/  SHF.L.U32 R16, R16, 0x2, RZ ;  /* 0x0000000210107819 */ /* 0x020fe200000006ff */
[----:B------:R-:W-:Y:S02]  /*03e0*/  FMUL R15, R15, 0.00390625 ;  /* 0x3b8000000f0f7820 */ /* 0x000fe40000400000 */
[----:B------:R-:W-:Y:S01]  /*03f0*/  FMUL R14, R14, 0.00390625 ;  /* 0x3b8000000e0e7820 */ /* 0x000fe20000400000 */
[----:B------:R-:W-:-:S03]  /*0400*/  I2FP.F32.U32 R16, R16 ;  /* 0x0000001000107245 */ /* 0x000fc60000201000 */
[----:B------:R-:W-:Y:S02]  /*0410*/  F2I.TRUNC.NTZ R15, R15 ;  /* 0x0000000f000f7305 */ /* 0x000fe4000020f100 */
[----:B------:R-:W-:-:S06]  /*0420*/  FMUL R16, R16, 0.00390625 ;  /* 0x3b80000010107820 */ /* 0x000fcc0000400000 */
[----:B------:R-:W0:Y:S08]  /*0430*/  F2I.TRUNC.NTZ R14, R14 ;  /* 0x0000000e000e7305 */ /* 0x000e30000020f100 */
[----:B------:R-:W3:Y:S01]  /*0440*/  F2I.TRUNC.NTZ R16, R16 ;  /* 0x0000001000107305 */ /* 0x000ee2000020f100 */
[----:B0-----:R-:W-:-:S05]  /*0450*/  IMAD R13, R14, 0x4, R15 ;  /* 0x000000040e0d7824 */ /* 0x001fca00078e020f */
[----:B---3--:R-:W-:-:S05]  /*0460*/  LEA R13, R13, R16, 0x2 ;  /* 0x000000100d0d7211 */ /* 0x008fca00078e10ff */
[----:B-1----:R-:W-:-:S05]  /*0470*/  IMAD.WIDE R12, R13, 0x4, R8 ;  /* 0x000000040d0c7825 */ /* 0x002fca00078e0208 */
[----:B------:R0:W-:Y:S01]  /*0480*/  REDG.E.ADD.STRONG.GPU desc[UR4][R12.64], R17 ;  /* 0x000000110c00798e */ /* 0x0001e2000c12e104 */
[----:B------:R-:W-:Y:S05]  /*0490*/  @P1 BRA `(.L_x_2) ;  /* 0xfffffffc009c1947 */ /* 0x000fea000383ffff */
.L_x_1:
[----:B------:R-:W-:Y:S05]  /*04a0*/  BSYNC.RECONVERGENT B0 ;  /* 0x0000000000007941 */ /* 0x000fea0003800200 */
.L_x_0:
[----:B------:R-:W-:Y:S05]  /*04b0*/  @!P0 EXIT ;  /* 0x000000000000894d */ /* 0x000fea0003800000 */
.L_x_3:
[----:B-1----:R-:W-:-:S05]  /*04c0*/  IMAD.WIDE R8, R7, 0x3, R2 ;  /* 0x0000000307087825 */ /* 0x002fca00078e0202 */
[----:B------:R-:W3:Y:S04]  /*04d0*/  LDG.E.U8 R10, desc[UR4][R8.64+0x1] ;  /* 0x00000104080a7981 */ /* 0x000ee8000c1e1100 */
[----:B------:R-:W4:Y:S04]  /*04e0*/  LDG.E.U8 R6, desc[UR4][R8.64] ;  /* 0x0000000408067981 */ /* 0x000f28000c1e1100 */
[----:B------:R1:W5:Y:S02]  /*04f0*/  LDG.E.U8 R11, desc[UR4][R8.64+0x2] ;  /* 0x00000204080b7981 */ /* 0x000364000c1e1100 */
[----:B-1----:R-:W-:-:S04]  /*0500*/  IMAD.WIDE R8, R0, 0x3, R8 ;  /* 0x0000000300087825 */ /* 0x002fc800078e0208 */
[----:B---3--:R-:W-:Y:S01]  /*0510*/  IMAD.SHL.U32 R10, R10, 0x4, RZ ;  /* 0x000000040a0a7824 */ /* 0x008fe200078e00ff */
[----:B----4-:R-:W-:-:S04]  /*0520*/  SHF.L.U32 R6, R6, 0x2, RZ ;  /* 0x0000000206067819 */ /* 0x010fc800000006ff */
[----:B------:R-:W-:Y:S02]  /*0530*/  I2FP.F32.U32 R10, R10 ;  /* 0x0000000a000a7245 */ /* 0x000fe40000201000 */
[----:B------:R-:W-:Y:S02]  /*0540*/  I2FP.F32.U32 R6, R6 ;  /* 0x0000000600067245 */ /* 0x000fe40000201000 */
[----:B-----5:R-:W-:Y:S01]  /*0550*/  SHF.L.U32 R11, R11, 0x2, RZ ;  /* 0x000000020b0b7819 */ /* 0x020fe200000006ff */
[----:B0-----:R-:W-:Y:S02]  /*0560*/  FMUL R13, R10, 0.00390625 ;  /* 0x3b8000000a0d7820 */ /* 0x001fe40000400000 */
[----:B------:R-:W-:Y:S01]  /*0570*/  FMUL R12, R6, 0.00390625 ;  /* 0x3b800000060c7820 */ /* 0x000fe20000400000 */
[----:B------:R-:W-:-:S03]  /*0580*/  I2FP.F32.U32 R11, R11 ;  /* 0x0000000b000b7245 */ /* 0x000fc60000201000 */
[----:B------:R-:W-:Y:S02]  /*0590*/  F2I.TRUNC.NTZ R13, R13 ;  /* 0x0000000d000d7305 */ /* 0x000fe4000020f100 */
[----:B------:R-:W-:-:S06]  /*05a0*/  FMUL R14, R11, 0.00390625 ;  /* 0x3b8000000b0e7820 */ /* 0x000fcc0000400000 */
[----:B------:R-:W0:Y:S08]  /*05b0*/  F2I.TRUNC.NTZ R12, R12 ;  /* 0x0000000c000c7305 */ /* 0x000e30000020f100 */
[----:B------:R-:W1:Y:S01]  /*05c0*/  F2I.TRUNC.NTZ R14, R14 ;  /* 0x0000000e000e7305 */ /* 0x000e62000020f100 */
[----:B0-----:R-:W-:Y:S02]  /*05d0*/  IMAD R11, R12, 0x4, R13 ;  /* 0x000000040c0b7824 */ /* 0x001fe400078e020d */
[----:B------:R-:W-:-:S03]  /*05e0*/  IMAD.MOV.U32 R6, RZ, RZ, 0x1 ;  /* 0x00000001ff067424 */ /* 0x000fc600078e00ff */
[----:B-1----:R-:W-:-:S05]  /*05f0*/  LEA R11, R11, R14, 0x2 ;  /* 0x0000000e0b0b7211 */ /* 0x002fca00078e10ff */
[----:B--2---:R-:W-:-:S05]  /*0600*/  IMAD.WIDE R10, R11, 0x4, R4 ;  /* 0x000000040b0a7825 */ /* 0x004fca00078e0204 */
[----:B------:R0:W-:Y:S04]  /*0610*/  REDG.E.ADD.STRONG.GPU desc[UR4][R10.64], R6 ;  /* 0x000000060a00798e */ /* 0x0001e8000c12e104 */
[----:B------:R-:W2:Y:S04]  /*0620*/  LDG.E.U8 R15, desc[UR4][R8.64+0x1] ;  /* 0x00000104080f7981 */ /* 0x000ea8000c1e1100 */
[----:B------:R-:W3:Y:S04]  /*0630*/  LDG.E.U8 R12, desc[UR4][R8.64] ;  /* 0x00000004080c7981 */ /* 0x000ee8000c1e1100 */
[----:B------:R1:W4:Y:S02]  /*0640*/  LDG.E.U8 R13, desc[UR4][R8.64+0x2] ;  /* 0x00000204080d7981 */ /* 0x000324000c1e1100 */
[----:B-1----:R-:W-:-:S04]  /*0650*/  IMAD.WIDE R8, R0, 0x3, R8 ;  /* 0x0000000300087825 */ /* 0x002fc800078e0208 */
[----:B--2---:R-:W-:Y:S01]  /*0660*/  IMAD.SHL.U32 R15, R15, 0x4, RZ ;  /* 0x000000040f0f7824 */ /* 0x004fe200078e00ff */
[----:B---3--:R-:W-:-:S04]  /*0670*/  SHF.L.U32 R12, R12, 0x2, RZ ;  /* 0x000000020c0c7819 */ /* 0x008fc800000006ff */
[----:B------:R-:W-:Y:S02]  /*0680*/  I2FP.F32.U32 R15, R15 ;  /* 0x0000000f000f7245 */ /* 0x000fe40000201000 */
[----:B------:R-:W-:Y:S02]  /*0690*/  I2FP.F32.U32 R12, R12 ;  /* 0x0000000c000c7245 */ /* 0x000fe40000201000 */
[----:B----4-:R-:W-:Y:S01]  /*06a0*/  SHF.L.U32 R13, R13, 0x2, RZ ;  /* 0x000000020d0d7819 */ /* 0x010fe200000006ff */
[----:B------:R-:W-:Y:S02]  /*06b0*/  FMUL R15, R15, 0.00390625 ;  /* 0x3b8000000f0f7820 */ /* 0x000fe40000400000 */
[----:B------:R-:W-:Y:S01]  /*06c0*/  FMUL R12, R12, 0.00390625 ;  /* 0x3b8000000c0c7820 */ /* 0x000fe20000400000 */
[----:B------:R-:W-:-:S03]  /*06d0*/  I2FP.F32.U32 R13, R13 ;  /* 0x0000000d000d7245 */ /* 0x000fc60000201000 */
[----:B------:R-:W-:Y:S02]  /*06e0*/  F2I.TRUNC.NTZ R15, R15 ;  /* 0x0000000f000f7305 */ /* 0x000fe4000020f100 */
[----:B------:R-:W-:-:S06]  /*06f0*/  FMUL R13, R13, 0.00390625 ;  /* 0x3b8000000d0d7820 */ /* 0x000fcc0000400000 */
[----:B------:R-:W0:Y:S08]  /*0700*/  F2I.TRUNC.NTZ R12, R12 ;  /* 0x0000000c000c7305 */ /* 0x000e30000020f100 */
[----:B------:R-:W1:Y:S01]  /*0710*/  F2I.TRUNC.NTZ R13, R13 ;  /* 0x0000000d000d7305 */ /* 0x000e62000020f100 */
[----:B0-----:R-:W-:-:S05]  /*0720*/  IMAD R10, R12, 0x4, R15 ;  /* 0x000000040c0a7824 */ /* 0x001fca00078e020f */
[----:B-1----:R-:W-:-:S05]  /*0730*/  LEA R11, R10, R13, 0x2 ;  /* 0x0000000d0a0b7211 */ /* 0x002fca00078e10ff */
[----:B------:R-:W-:-:S05]  /*0740*/  IMAD.WIDE R10, R11, 0x4, R4 ;  /* 0x000000040b0a7825 */ /* 0x000fca00078e0204 */
[----:B------:R0:W-:Y:S04]  /*0750*/  REDG.E.ADD.STRONG.GPU desc[UR4][R10.64], R6 ;  /* 0x000000060a00798e */ /* 0x0001e8000c12e104 */
[----:B------:R-:W2:Y:S04]  /*0760*/  LDG.E.U8 R12, desc[UR4][R8.64] ;  /* 0x00000004080c7981 */ /* 0x000ea8000c1e1100 */
[----:B------:R-:W3:Y:S04]  /*0770*/  LDG.E.U8 R14, desc[UR4][R8.64+0x1] ;  /* 0x00000104080e7981 */ /* 0x000ee8000c1e1100 */
[----:B------:R1:W4:Y:S02]  /*0780*/  LDG.E.U8 R16, desc[UR4][R8.64+0x2] ;  /* 0x0000020408107981 */ /* 0x000324000c1e1100 */
[----:B-1----:R-:W-:-:S04]  /*0790*/  IMAD.WIDE R8, R0, 0x3, R8 ;  /* 0x0000000300087825 */ /* 0x002fc800078e0208 */
[----:B--2---:R-:W-:Y:S01]  /*07a0*/  IMAD.SHL.U32 R12, R12, 0x4, RZ ;  /* 0x000000040c0c7824 */ /* 0x004fe200078e00ff */
[----:B---3--:R-:W-:-:S04]  /*07b0*/  SHF.L.U32 R14, R14, 0x2, RZ ;  /* 0x000000020e0e7819 */ /* 0x008fc800000006ff */
[----:B------:R-:W-:Y:S01]  /*07c0*/  I2FP.F32.U32 R12, R12 ;  /* 0x0000000c000c7245 */ /* 0x000fe20000201000 */
[----:B----4-:R-:W-:Y:S01]  /*07d0*/  IMAD.SHL.U32 R16, R16, 0x4, RZ ;  /* 0x0000000410107824 */ /* 0x010fe200078e00ff */
[----:B------:R-:W-:-:S03]  /*07e0*/  I2FP.F32.U32 R14, R14 ;  /* 0x0000000e000e7245 */ /* 0x000fc60000201000 */
[----:B------:R-:W-:Y:S01]  /*07f0*/  FMUL R12, R12, 0.00390625 ;  /* 0x3b8000000c0c7820 */ /* 0x000fe20000400000 */
[----:B------:R-:W-:Y:S01]  /*0800*/  I2FP.F32.U32 R16, R16 ;  /* 0x0000001000107245 */ /* 0x000fe20000201000 */
[----:B------:R-:W-:-:S04]  /*0810*/  FMUL R14, R14, 0.00390625 ;  /* 0x3b8000000e0e7820 */ /* 0x000fc80000400000 */
[----:B------:R-:W-:Y:S01]  /*0820*/  F2I.TRUNC.NTZ R12, R12 ;  /* 0x0000000c000c7305 */ /* 0x000fe2000020f100 */
[----:B------:R-:W-:-:S07]  /*0830*/  FMUL R16, R16, 0.00390625 ;  /* 0x3b80000010107820 */ /* 0x000fce0000400000 */
[----:B0-----:R-:W0:Y:S08]  /*0840*/  F2I.TRUNC.NTZ R11, R14 ;  /* 0x0000000e000b7305 */ /* 0x001e30000020f100 */
[----:B------:R-:W1:Y:S01]  /*0850*/  F2I.TRUNC.NTZ R16, R16 ;  /* 0x0000001000107305 */ /* 0x000e62000020f100 */
[----:B0-----:R-:W-:-:S05]  /*0860*/  LEA R11, R12, R11, 0x2 ;  /* 0x0000000b0c0b7211 */ /* 0x001fca00078e10ff */
[----:B-1----:R-:W-:-:S04]  /*0870*/  IMAD.U32 R11, R11, 0x4, R16 ;  /* 0x000000040b0b7824 */ /* 0x002fc800078e0010 */
[----:B------:R-:W-:-:S05]  /*0880*/  IMAD.WIDE R10, R11, 0x4, R4 ;  /* 0x000000040b0a7825 */ /* 0x000fca00078e0204 */
[----:B------:R1:W-:Y:S04]  /*0890*/  REDG.E.ADD.STRONG.GPU desc[UR4][R10.64], R6 ;  /* 0x000000060a00798e */ /* 0x0003e8000c12e104 */
[----:B------:R-:W2:Y:S04]  /*08a0*/  LDG.E.U8 R13, desc[UR4][R8.64+0x1] ;  /* 0x00000104080d7981 */ /* 0x000ea8000c1e1100 */
[----:B------:R-:W3:Y:S04]  /*08b0*/  LDG.E.U8 R12, desc[UR4][R8.64] ;  /* 0x00000004080c7981 */ /* 0x000ee8000c1e1100 */
[----:B------:R-:W4:Y:S01]  /*08c0*/  LDG.E.U8 R15, desc[UR4][R8.64+0x2] ;  /* 0x00000204080f7981 */ /* 0x000f22000c1e1100 */
[----:B------:R-:W-:-:S04]  /*08d0*/  LEA R7, R0, R7, 0x2 ;  /* 0x0000000700077211 */ /* 0x000fc800078e10ff */
[----:B------:R-:W-:Y:S01]  /*08e0*/  ISETP.GE.AND P0, PT, R7, UR6, PT ;  /* 0x0000000607007c0c */ /* 0x000fe2000bf06270 */
        /* <DEDUP_REMOVED lines=11> */
[----:B------:R-:W2:Y:S01]  /*09a0*/  F2I.TRUNC.NTZ R15, R15 ;  /* 0x0000000f000f7305 */ /* 0x000ea2000020f100 */
[----:B0-----:R-:W-:-:S05]  /*09b0*/  IMAD R8, R12, 0x4, R13 ;  /* 0x000000040c087824 */ /* 0x001fca00078e020d */
[----:B--2---:R-:W-:-:S05]  /*09c0*/  LEA R9, R8, R15, 0x2 ;  /* 0x0000000f08097211 */ /* 0x004fca00078e10ff */
[----:B------:R-:W-:-:S05]  /*09d0*/  IMAD.WIDE R8, R9, 0x4, R4 ;  /* 0x0000000409087825 */ /* 0x000fca00078e0204 */
[----:B------:R1:W-:Y:S01]  /*09e0*/  REDG.E.ADD.STRONG.GPU desc[UR4][R8.64], R6 ;  /* 0x000000060800798e */ /* 0x0003e2000c12e104 */
[----:B------:R-:W-:Y:S05]  /*09f0*/  @!P0 BRA `(.L_x_3) ;  /* 0xfffffff800b08947 */ /* 0x000fea000383ffff */
[----:B------:R-:W-:Y:S05]  /*0a00*/  EXIT ;  /* 0x000000000000794d */ /* 0x000fea0003800000 */
.L_x_4:
[----:B------:R-:W-:-:S00]  /*0a10*/  BRA `(.L_x_4) ;  /* 0xfffffffc00fc7947 */ /* 0x000fc0000383ffff */
[----:B------:R-:W-:-:S00]  /*0a20*/  NOP ;  /* 0x0000000000007918 */ /* 0x000fc00000000000 */
        /* <DEDUP_REMOVED lines=13> */
.L_x_5:


//--------------------- .nv.shared.reserved.0     --------------------------
	.section	.nv.shared.reserved.0,"aw",@nobits
	.weak		__nv_reservedSMEM_offset_0_alias
	.size		__nv_reservedSMEM_offset_0_alias, 0, 64
	.other		__nv_reservedSMEM_offset_0_alias,@"STO_CUDA_RESERVED_SHARED STV_DEFAULT"
__nv_reservedSMEM_offset_0_alias:
	.zero		0
	.zero		64


//--------------------- .nv.constant0._Z13cudaHistogramP8PPMPixeliPi --------------------------
	.section	.nv.constant0._Z13cudaHistogramP8PPMPixeliPi,"a",@progbits
	.sectionflags	@""
	.align	4
.nv.constant0._Z13cudaHistogramP8PPMPixeliPi:
	.zero		920


//--------------------- SYMBOLS --------------------------

	.type		.nv.reservedSmem.offset0,@object
	.size		.nv.reservedSmem.offset0,0x4
